//
// Generated by NVIDIA NVVM Compiler
//
// Compiler Build ID: CL-36424714
// Cuda compilation tools, release 13.0, V13.0.88
// Based on NVVM 20.0.0
//

.version 9.0
.target sm_100
.address_size 64

	// .globl	_Z8soma_adjPi

.visible .entry _Z8soma_adjPi(
	.param .u64 .ptr .align 1 _Z8soma_adjPi_param_0
)
{
	.reg .pred 	%p<6>;
	.reg .b32 	%r<22>;
	.reg .b64 	%rd<9>;

	ld.param.u64 	%rd3, [_Z8soma_adjPi_param_0];
	cvta.to.global.u64 	%rd1, %rd3;
	mov.u32 	%r1, %tid.x;
	setp.gt.u32 	%p1, %r1, 3;
	@%p1 bra 	$L__BB0_10;
	add.s32 	%r2, %r1, -2;
	setp.gt.u32 	%p2, %r2, 3;
	mov.b32 	%r19, 0;
	@%p2 bra 	$L__BB0_3;
	mul.wide.u32 	%rd4, %r2, 4;
	add.s64 	%rd5, %rd1, %rd4;
	ld.global.u32 	%r19, [%rd5];
$L__BB0_3:
	add.s32 	%r5, %r1, -1;
	setp.gt.u32 	%p3, %r5, 3;
	@%p3 bra 	$L__BB0_5;
	mul.wide.u32 	%rd6, %r5, 4;
	add.s64 	%rd7, %rd1, %rd6;
	ld.global.u32 	%r14, [%rd7];
	add.s32 	%r19, %r14, %r19;
$L__BB0_5:
	mul.wide.u32 	%rd8, %r1, 4;
	add.s64 	%rd2, %rd1, %rd8;
	ld.global.u32 	%r15, [%rd2];
	add.s32 	%r21, %r15, %r19;
	setp.eq.s32 	%p4, %r1, 3;
	@%p4 bra 	$L__BB0_7;
	ld.global.u32 	%r16, [%rd2+4];
	add.s32 	%r21, %r16, %r21;
$L__BB0_7:
	setp.gt.u32 	%p5, %r1, 1;
	@%p5 bra 	$L__BB0_9;
	ld.global.u32 	%r17, [%rd2+8];
	add.s32 	%r21, %r17, %r21;
$L__BB0_9:
	bar.sync 	0;
	st.global.u32 	[%rd2], %r21;
$L__BB0_10:
	ret;

}


// ===== COMPILED SASS (sm_100) =====

	.target	sm_100

	.elftype	@"ET_EXEC"


//--------------------- .note.nv.tkinfo           --------------------------
	.section	.note.nv.tkinfo,"",@"SHT_NOTE"
	.sectionflags	@"SHF_NOTE_NV_TKINFO"
	.tkinfo
        /*0018*/ 	.word	0x00000002
        /*0030*/ 	.string	""
        /*0030*/ 	.string	"ptxas"
        /*0030*/ 	.string	"Cuda compilation tools, release 13.0, V13.0.88"
        /*0030*/ 	.string	"Build cuda_13.0.r13.0/compiler.36424714_0"
        /*0030*/ 	.string	"-arch sm_100 -m 64 "



//--------------------- .note.nv.cuinfo           --------------------------
	.section	.note.nv.cuinfo,"",@"SHT_NOTE"
	.sectionflags	@"SHF_NOTE_NV_CUINFO"
        /*0018*/ 	.short	0x0002
        /*001a*/ 	.short	0x0064
        /*001c*/ 	.short	0x0082
	.zero		2


//--------------------- .nv.info                  --------------------------
	.section	.nv.info,"",@"SHT_CUDA_INFO"
	.align	4


	//----- nvinfo : EIATTR_REGCOUNT
	.align		4
        /*0000*/ 	.byte	0x04, 0x2f
        /*0002*/ 	.short	(.L_1 - .L_0)
	.align		4
.L_0:
        /*0004*/ 	.word	index@(_Z8soma_adjPi)
        /*0008*/ 	.word	0x0000000d


	//----- nvinfo : EIATTR_FRAME_SIZE
	.align		4
.L_1:
        /*000c*/ 	.byte	0x04, 0x11
        /*000e*/ 	.short	(.L_3 - .L_2)
	.align		4
.L_2:
        /*0010*/ 	.word	index@(_Z8soma_adjPi)
        /*0014*/ 	.word	0x00000000


	//----- nvinfo : EIATTR_MIN_STACK_SIZE
	.align		4
.L_3:
        /*0018*/ 	.byte	0x04, 0x12
        /*001a*/ 	.short	(.L_5 - .L_4)
	.align		4
.L_4:
        /*001c*/ 	.word	index@(_Z8soma_adjPi)
        /*0020*/ 	.word	0x00000000
.L_5:


//--------------------- .nv.compat                --------------------------
	.section	.nv.compat,"",@"SHT_CUDA_COMPAT_INFO"
	.align	4
        /*0000*/ 	.byte	0x02, 0x09, 0x00, 0x00, 0x02, 0x02, 0x01, 0x00, 0x02, 0x05, 0x05, 0x00, 0x03, 0x07, 0x01, 0x01
        /*0010*/ 	.byte	0x02, 0x03, 0x00, 0x00, 0x02, 0x06, 0x01, 0x00, 0x04, 0x0b, 0x08, 0x00, 0x09, 0x00, 0x00, 0x00
        /*0020*/ 	.byte	0x00, 0x00, 0x00, 0x00


//--------------------- .nv.info._Z8soma_adjPi    --------------------------
	.section	.nv.info._Z8soma_adjPi,"",@"SHT_CUDA_INFO"
	.sectionflags	@""
	.align	4


	//----- nvinfo : EIATTR_CUDA_API_VERSION
	.align		4
        /*0000*/ 	.byte	0x04, 0x37
        /*0002*/ 	.short	(.L_7 - .L_6)
.L_6:
        /*0004*/ 	.word	0x00000082


	//----- nvinfo : EIATTR_KPARAM_INFO
	.align		4
.L_7:
        /*0008*/ 	.byte	0x04, 0x17
        /*000a*/ 	.short	(.L_9 - .L_8)
.L_8:
        /*000c*/ 	.word	0x00000000
        /*0010*/ 	.short	0x0000
        /*0012*/ 	.short	0x0000
        /*0014*/ 	.byte	0x00, 0xf5, 0x21, 0x00


	//----- nvinfo : EIATTR_SPARSE_MMA_MASK
	.align		4
.L_9:
        /*0018*/ 	.byte	0x03, 0x50
        /*001a*/ 	.short	0x0000


	//----- nvinfo : EIATTR_MAXREG_COUNT
	.align		4
        /*001c*/ 	.byte	0x03, 0x1b
        /*001e*/ 	.short	0x00ff


	//----- nvinfo : EIATTR_NUM_BARRIERS
	.align		4
        /*0020*/ 	.byte	0x02, 0x4c
        /*0022*/ 	.byte	0x01
	.zero		1


	//----- nvinfo : EIATTR_MERCURY_ISA_VERSION
	.align		4
        /*0024*/ 	.byte	0x03, 0x5f
        /*0026*/ 	.short	0x0101


	//----- nvinfo : EIATTR_VRC_CTA_INIT_COUNT
	.align		4
        /*0028*/ 	.byte	0x02, 0x4a
	.zero		1
	.zero		1


	//----- nvinfo : EIATTR_EXIT_INSTR_OFFSETS
	.align		4
        /*002c*/ 	.byte	0x04, 0x1c
        /*002e*/ 	.short	(.L_11 - .L_10)


	//   ....[0]....
.L_10:
        /*0030*/ 	.word	0x00000030


	//   ....[1]....
        /*0034*/ 	.word	0x000001b0


	//----- nvinfo : EIATTR_CBANK_PARAM_SIZE
	.align		4
.L_11:
        /*0038*/ 	.byte	0x03, 0x19
        /*003a*/ 	.short	0x0008


	//----- nvinfo : EIATTR_PARAM_CBANK
	.align		4
        /*003c*/ 	.byte	0x04, 0x0a
        /*003e*/ 	.short	(.L_13 - .L_12)
	.align		4
.L_12:
        /*0040*/ 	.word	index@(.nv.constant0._Z8soma_adjPi)
        /*0044*/ 	.short	0x0380
        /*0046*/ 	.short	0x0008


	//----- nvinfo : EIATTR_SW_WAR
	.align		4
.L_13:
        /*0048*/ 	.byte	0x04, 0x36
        /*004a*/ 	.short	(.L_15 - .L_14)
.L_14:
        /*004c*/ 	.word	0x00000008
.L_15:


//--------------------- .nv.callgraph             --------------------------
	.section	.nv.callgraph,"",@"SHT_CUDA_CALLGRAPH"
	.align	4
	.sectionentsize	8
	.align		4
        /*0000*/ 	.word	0x00000000
	.align		4
        /*0004*/ 	.word	0xffffffff
	.align		4
        /*0008*/ 	.word	0x00000000
	.align		4
        /*000c*/ 	.word	0xfffffffe
	.align		4
        /*0010*/ 	.word	0x00000000
	.align		4
        /*0014*/ 	.word	0xfffffffd
	.align		4
        /*0018*/ 	.word	0x00000000
	.align		4
        /*001c*/ 	.word	0xfffffffc


//--------------------- .text._Z8soma_adjPi       --------------------------
	.section	.text._Z8soma_adjPi,"ax",@progbits
	.align	128
        .global         _Z8soma_adjPi
        .type           _Z8soma_adjPi,@function
        .size           _Z8soma_adjPi,(.L_x_1 - _Z8soma_adjPi)
        .other          _Z8soma_adjPi,@"STO_CUDA_ENTRY STV_DEFAULT"
_Z8soma_adjPi:
.text._Z8soma_adjPi:
[----:B------:R-:W-:Y:S01]  /*0000*/  LDC R1, c[0x0][0x37c] ;  /* 0x0000df00ff017b82 */ /* 0x000fe20000000800 */
[----:B------:R-:W0:Y:S02]  /*0010*/  S2R R9, SR_TID.X ;  /* 0x0000000000097919 */ /* 0x000e240000002100 */
[----:B0-----:R-:W-:-:S13]  /*0020*/  ISETP.GT.U32.AND P0, PT, R9, 0x3, PT ;  /* 0x000000030900780c */ /* 0x001fda0003f04070 */
[----:B------:R-:W-:Y:S05]  /*0030*/  @P0 EXIT ;  /* 0x000000000000094d */ /* 0x000fea0003800000 */
[----:B------:R-:W0:Y:S01]  /*0040*/  LDC.64 R6, c[0x0][0x380] ;  /* 0x0000e000ff067b82 */ /* 0x000e220000000a00 */
[C---:B------:R-:W-:Y:S01]  /*0050*/  VIADD R3, R9.reuse, 0xfffffffe ;  /* 0xfffffffe09037836 */ /* 0x040fe20000000000 */
[C---:B------:R-:W-:Y:S01]  /*0060*/  IADD3 R5, PT, PT, R9.reuse, -0x1, RZ ;  /* 0xffffffff09057810 */ /* 0x040fe20007ffe0ff */
[----:B------:R-:W1:Y:S01]  /*0070*/  LDCU.64 UR4, c[0x0][0x358] ;  /* 0x00006b00ff0477ac */ /* 0x000e620008000a00 */
[----:B------:R-:W-:Y:S01]  /*0080*/  IMAD.MOV.U32 R0, RZ, RZ, RZ ;  /* 0x000000ffff007224 */ /* 0x000fe200078e00ff */
[----:B------:R-:W-:Y:S02]  /*0090*/  ISETP.NE.AND P2, PT, R9, 0x3, PT ;  /* 0x000000030900780c */ /* 0x000fe40003f45270 */
[----:B------:R-:W-:Y:S02]  /*00a0*/  ISETP.GT.U32.AND P1, PT, R5, 0x3, PT ;  /* 0x000000030500780c */ /* 0x000fe40003f24070 */
[----:B------:R-:W-:Y:S02]  /*00b0*/  ISETP.GT.U32.AND P0, PT, R3, 0x3, PT ;  /* 0x000000030300780c */ /* 0x000fe40003f04070 */
[----:B------:R-:W-:-:S09]  /*00c0*/  ISETP.GT.U32.AND P3, PT, R9, 0x1, PT ;  /* 0x000000010900780c */ /* 0x000fd20003f64070 */
[----:B0-----:R-:W-:-:S04]  /*00d0*/  @!P1 IMAD.WIDE.U32 R4, R5, 0x4, R6 ;  /* 0x0000000405049825 */ /* 0x001fc800078e0006 */
[--C-:B------:R-:W-:Y:S02]  /*00e0*/  @!P0 IMAD.WIDE.U32 R2, R3, 0x4, R6.reuse ;  /* 0x0000000403028825 */ /* 0x100fe400078e0006 */
[----:B-1----:R-:W2:Y:S02]  /*00f0*/  @!P1 LDG.E R5, desc[UR4][R4.64] ;  /* 0x0000000404059981 */ /* 0x002ea4000c1e1900 */
[----:B------:R-:W-:Y:S02]  /*0100*/  IMAD.WIDE.U32 R6, R9, 0x4, R6 ;  /* 0x0000000409067825 */ /* 0x000fe400078e0006 */
[----:B------:R-:W2:Y:S04]  /*0110*/  @!P0 LDG.E R0, desc[UR4][R2.64] ;  /* 0x0000000402008981 */ /* 0x000ea8000c1e1900 */
[----:B------:R-:W3:Y:S04]  /*0120*/  LDG.E R9, desc[UR4][R6.64] ;  /* 0x0000000406097981 */ /* 0x000ee8000c1e1900 */
[----:B------:R-:W4:Y:S04]  /*0130*/  @P2 LDG.E R8, desc[UR4][R6.64+0x4] ;  /* 0x0000040406082981 */ /* 0x000f28000c1e1900 */
[----:B------:R-:W5:Y:S01]  /*0140*/  @!P3 LDG.E R10, desc[UR4][R6.64+0x8] ;  /* 0x00000804060ab981 */ /* 0x000f62000c1e1900 */
[----:B------:R-:W-:Y:S01]  /*0150*/  BAR.SYNC.DEFER_BLOCKING 0x0 ;  /* 0x0000000000007b1d */ /* 0x000fe20000010000 */
[----:B--2---:R-:W-:-:S05]  /*0160*/  @!P1 IADD3 R0, PT, PT, R0, R5, RZ ;  /* 0x0000000500009210 */ /* 0x004fca0007ffe0ff */
[----:B---3--:R-:W-:-:S05]  /*0170*/  IMAD.IADD R9, R9, 0x1, R0 ;  /* 0x0000000109097824 */ /* 0x008fca00078e0200 */
[----:B----4-:R-:W-:-:S05]  /*0180*/  @P2 IADD3 R9, PT, PT, R9, R8, RZ ;  /* 0x0000000809092210 */ /* 0x010fca0007ffe0ff */
[----:B-----5:R-:W-:-:S05]  /*0190*/  @!P3 IMAD.IADD R9, R9, 0x1, R10 ;  /* 0x000000010909b824 */ /* 0x020fca00078e020a */
[----:B------:R-:W-:Y:S01]  /*01a0*/  STG.E desc[UR4][R6.64], R9 ;  /* 0x0000000906007986 */ /* 0x000fe2000c101904 */
[----:B------:R-:W-:Y:S05]  /*01b0*/  EXIT ;  /* 0x000000000000794d */ /* 0x000fea0003800000 */
.L_x_0:
[----:B------:R-:W-:-:S00]  /*01c0*/  BRA `(.L_x_0) ;  /* 0xfffffffc00fc7947 */ /* 0x000fc0000383ffff */
[----:B------:R-:W-:-:S00]  /*01d0*/  NOP ;  /* 0x0000000000007918 */ /* 0x000fc00000000000 */
        /* <DEDUP_REMOVED lines=10> */
.L_x_1:


//--------------------- .nv.shared.reserved.0     --------------------------
	.section	.nv.shared.reserved.0,"aw",@nobits
	.weak		__nv_reservedSMEM_offset_0_alias
	.size		__nv_reservedSMEM_offset_0_alias, 0, 64
	.other		__nv_reservedSMEM_offset_0_alias,@"STO_CUDA_RESERVED_SHARED STV_DEFAULT"
__nv_reservedSMEM_offset_0_alias:
	.zero		0
	.zero		64


//--------------------- .nv.constant0._Z8soma_adjPi --------------------------
	.section	.nv.constant0._Z8soma_adjPi,"a",@progbits
	.sectionflags	@""
	.align	4
.nv.constant0._Z8soma_adjPi:
	.zero		904


//--------------------- SYMBOLS --------------------------

	.type		.nv.reservedSmem.offset0,@object
	.size		.nv.reservedSmem.offset0,0x4
